	.headerflags	@"EF_CUDA_TEXMODE_UNIFIED EF_CUDA_64BIT_ADDRESS EF_CUDA_ACCELERATORS EF_CUDA_SM90 EF_CUDA_VIRTUAL_SM(EF_CUDA_SM90)"
	.elftype	@"ET_EXEC"


//--------------------- .nv.info                  --------------------------
	.section	.nv.info,"",@"SHT_CUDA_INFO"
	.align	4


	//----- nvinfo : EIATTR_REGCOUNT
	.align		4
        /*0000*/ 	.byte	0x04, 0x2f
        /*0002*/ 	.short	(.L_1 - .L_0)
	.align		4
.L_0:
        /*0004*/ 	.word	index@(triton_mm)
        /*0008*/ 	.word	0x00000048


	//----- nvinfo : EIATTR_MIN_STACK_SIZE
	.align		4
.L_1:
        /*000c*/ 	.byte	0x04, 0x12
        /*000e*/ 	.short	(.L_3 - .L_2)
	.align		4
.L_2:
        /*0010*/ 	.word	index@(triton_mm)
        /*0014*/ 	.word	0x00000000


	//----- nvinfo : EIATTR_FRAME_SIZE
	.align		4
.L_3:
        /*0018*/ 	.byte	0x04, 0x11
        /*001a*/ 	.short	(.L_5 - .L_4)
	.align		4
.L_4:
        /*001c*/ 	.word	index@(triton_mm)
        /*0020*/ 	.word	0x00000000


	//----- nvinfo : EIATTR_MIN_STACK_SIZE
	.align		4
.L_5:
        /*0024*/ 	.byte	0x04, 0x12
        /*0026*/ 	.short	(.L_7 - .L_6)
	.align		4
.L_6:
        /*0028*/ 	.word	index@(triton_mm)
        /*002c*/ 	.word	0x00000000
.L_7:


//--------------------- .nv.info.triton_mm        --------------------------
	.section	.nv.info.triton_mm,"",@"SHT_CUDA_INFO"
	.sectionflags	@""
	.align	4


	//----- nvinfo : EIATTR_CUDA_API_VERSION
	.align		4
        /*0000*/ 	.byte	0x04, 0x37
        /*0002*/ 	.short	(.L_9 - .L_8)
.L_8:
        /*0004*/ 	.word	0x0000007c


	//----- nvinfo : EIATTR_KPARAM_INFO
	.align		4
.L_9:
        /*0008*/ 	.byte	0x04, 0x17
        /*000a*/ 	.short	(.L_11 - .L_10)
.L_10:
        /*000c*/ 	.word	0x00000000
        /*0010*/ 	.short	0x0004
        /*0012*/ 	.short	0x001c
        /*0014*/ 	.byte	0x00, 0xf0, 0x11, 0x00


	//----- nvinfo : EIATTR_KPARAM_INFO
	.align		4
.L_11:
        /*0018*/ 	.byte	0x04, 0x17
        /*001a*/ 	.short	(.L_13 - .L_12)
.L_12:
        /*001c*/ 	.word	0x00000000
        /*0020*/ 	.short	0x0003
        /*0022*/ 	.short	0x0018
        /*0024*/ 	.byte	0x00, 0xf0, 0x11, 0x00


	//----- nvinfo : EIATTR_KPARAM_INFO
	.align		4
.L_13:
        /*0028*/ 	.byte	0x04, 0x17
        /*002a*/ 	.short	(.L_15 - .L_14)
.L_14:
        /*002c*/ 	.word	0x00000000
        /*0030*/ 	.short	0x0002
        /*0032*/ 	.short	0x0010
        /*0034*/ 	.byte	0x00, 0xf0, 0x21, 0x00


	//----- nvinfo : EIATTR_KPARAM_INFO
	.align		4
.L_15:
        /*0038*/ 	.byte	0x04, 0x17
        /*003a*/ 	.short	(.L_17 - .L_16)
.L_16:
        /*003c*/ 	.word	0x00000000
        /*0040*/ 	.short	0x0001
        /*0042*/ 	.short	0x0008
        /*0044*/ 	.byte	0x00, 0xf0, 0x21, 0x00


	//----- nvinfo : EIATTR_KPARAM_INFO
	.align		4
.L_17:
        /*0048*/ 	.byte	0x04, 0x17
        /*004a*/ 	.short	(.L_19 - .L_18)
.L_18:
        /*004c*/ 	.word	0x00000000
        /*0050*/ 	.short	0x0000
        /*0052*/ 	.short	0x0000
        /*0054*/ 	.byte	0x00, 0xf0, 0x21, 0x00


	//----- nvinfo : EIATTR_SPARSE_MMA_MASK
	.align		4
.L_19:
        /*0058*/ 	.byte	0x03, 0x50
        /*005a*/ 	.short	0x0000


	//----- nvinfo : EIATTR_MAXREG_COUNT
	.align		4
        /*005c*/ 	.byte	0x03, 0x1b
        /*005e*/ 	.short	0x00ff


	//----- nvinfo : EIATTR_EXIT_INSTR_OFFSETS
	.align		4
        /*0060*/ 	.byte	0x04, 0x1c
        /*0062*/ 	.short	(.L_21 - .L_20)


	//   ....[0]....
.L_20:
        /*0064*/ 	.word	0x00000050


	//   ....[1]....
        /*0068*/ 	.word	0x000018e0


	//   ....[2]....
        /*006c*/ 	.word	0x00001910


	//----- nvinfo : EIATTR_MAX_THREADS
	.align		4
.L_21:
        /*0070*/ 	.byte	0x04, 0x05
        /*0072*/ 	.short	(.L_23 - .L_22)
.L_22:
        /*0074*/ 	.word	0x00000080
        /*0078*/ 	.word	0x00000001
        /*007c*/ 	.word	0x00000001


	//----- nvinfo : EIATTR_CBANK_PARAM_SIZE
	.align		4
.L_23:
        /*0080*/ 	.byte	0x03, 0x19
        /*0082*/ 	.short	0x0020


	//----- nvinfo : EIATTR_PARAM_CBANK
	.align		4
        /*0084*/ 	.byte	0x04, 0x0a
        /*0086*/ 	.short	(.L_25 - .L_24)
	.align		4
.L_24:
        /*0088*/ 	.word	index@(.nv.constant0.triton_mm)
        /*008c*/ 	.short	0x0210
        /*008e*/ 	.short	0x0020


	//----- nvinfo : EIATTR_SW_WAR
	.align		4
.L_25:
        /*0090*/ 	.byte	0x04, 0x36
        /*0092*/ 	.short	(.L_27 - .L_26)
.L_26:
        /*0094*/ 	.word	0x00000008
.L_27:


//--------------------- .nv.callgraph             --------------------------
	.section	.nv.callgraph,"",@"SHT_CUDA_CALLGRAPH"
	.align	4
	.sectionentsize	8
	.align		4
        /*0000*/ 	.word	0x00000000
	.align		4
        /*0004*/ 	.word	0xffffffff
	.align		4
        /*0008*/ 	.word	0x00000000
	.align		4
        /*000c*/ 	.word	0xfffffffe
	.align		4
        /*0010*/ 	.word	0x00000000
	.align		4
        /*0014*/ 	.word	0xfffffffd
	.align		4
        /*0018*/ 	.word	0x00000000
	.align		4
        /*001c*/ 	.word	0xfffffffc


//--------------------- .text.triton_mm           --------------------------
	.section	.text.triton_mm,"ax",@progbits
	.sectionflags	@"SHF_BARRIERS=1"
	.align	128
        .global         triton_mm
        .type           triton_mm,@function
        .size           triton_mm,(.L_x_2 - triton_mm)
        .other          triton_mm,@"STO_CUDA_ENTRY STV_DEFAULT"
triton_mm:
.text.triton_mm:
[----:B------:R-:W1:Y:S02]  /*0000*/  LDC R1, c[0x0][0x28] ;  /* 0x00000a00ff017b82 */ /* 0x000e640000000800 */
[----:B------:R-:W2:Y:S02]  /*0010*/  LDC.64 R2, c[0x0][0x228] ;  /* 0x00008a00ff027b82 */ /* 0x000ea40000000a00 */
[----:B--2---:R-:W-:-:S05]  /*0020*/  IADD3 R42, R3, R2, RZ ;  /* 0x00000002032a7210 */ /* 0x004fca0007ffe0ff */
[----:B------:R-:W-:-:S05]  /*0030*/  IMAD R0, R42, 0xc00, RZ ;  /* 0x00000c002a007824 */ /* 0x000fca00078e02ff */
[----:B------:R-:W-:-:S13]  /*0040*/  ISETP.NE.AND P0, PT, R0, RZ, PT ;  /* 0x000000ff0000720c */ /* 0x000fda0003f05270 */
[----:B------:R-:W-:Y:S05]  /*0050*/  @!P0 EXIT ;  /* 0x000000000000894d */ /* 0x000fea0003800000 */
[----:B------:R-:W2:Y:S01]  /*0060*/  S2R R4, SR_CTAID.X ;  /* 0x0000000000047919 */ /* 0x000ea20000002500 */
[----:B------:R-:W-:Y:S01]  /*0070*/  VIADD R3, R42, 0x1f ;  /* 0x0000001f2a037836 */ /* 0x000fe20000000000 */
[----:B------:R-:W3:Y:S01]  /*0080*/  S2UR UR4, SR_CgaCtaId ;  /* 0x00000000000479c3 */ /* 0x000ee20000008800 */
[----:B------:R-:W-:Y:S01]  /*0090*/  UMOV UR5, 0x400 ;  /* 0x0000040000057882 */ /* 0x000fe20000000000 */
[----:B------:R-:W4:Y:S01]  /*00a0*/  S2R R39, SR_TID.X ;  /* 0x0000000000277919 */ /* 0x000f220000002100 */
[----:B------:R-:W-:Y:S01]  /*00b0*/  ULDC.64 UR6, c[0x0][0x208] ;  /* 0x0000820000067ab9 */ /* 0x000fe20000000a00 */
[----:B------:R-:W-:Y:S01]  /*00c0*/  SHF.R.S32.HI R0, RZ, 0x1f, R3 ;  /* 0x0000001fff007819 */ /* 0x000fe20000011403 */
[----:B------:R-:W-:Y:S01]  /*00d0*/  IMAD.MOV.U32 R66, RZ, RZ, RZ ;  /* 0x000000ffff427224 */ /* 0x000fe200078e00ff */
[----:B------:R-:W-:Y:S02]  /*00e0*/  UMOV UR8, URZ ;  /* 0x0000003f00087c82 */ /* 0x000fe40008000000 */
[----:B------:R-:W-:Y:S01]  /*00f0*/  LEA.HI R3, R0, R3, RZ, 0x5 ;  /* 0x0000000300037211 */ /* 0x000fe200078f28ff */
[----:B------:R-:W5:Y:S01]  /*0100*/  LDC.64 R62, c[0x0][0x210] ;  /* 0x00008400ff3e7b82 */ /* 0x000f620000000a00 */
[----:B---3--:R-:W-:-:S03]  /*0110*/  UPRMT UR4, UR4, 0x654, UR5 ;  /* 0x0000065404047896 */ /* 0x008fc60008000005 */
[----:B------:R-:W-:Y:S01]  /*0120*/  UMOV UR5, URZ ;  /* 0x0000003f00057c82 */ /* 0x000fe20008000000 */
[C---:B--2---:R-:W-:Y:S01]  /*0130*/  IMAD.HI R2, R4.reuse, 0x2aaaaaab, RZ ;  /* 0x2aaaaaab04027827 */ /* 0x044fe200078e02ff */
[----:B------:R-:W-:Y:S02]  /*0140*/  IABS R15, R4 ;  /* 0x00000004000f7213 */ /* 0x000fe40000000000 */
[----:B------:R-:W-:Y:S01]  /*0150*/  ISETP.GE.AND P2, PT, R4, RZ, PT ;  /* 0x000000ff0400720c */ /* 0x000fe20003f46270 */
[----:B----4-:R-:W-:Y:S01]  /*0160*/  IMAD.SHL.U32 R9, R39, 0x8, RZ ;  /* 0x0000000827097824 */ /* 0x010fe200078e00ff */
[----:B------:R-:W-:Y:S02]  /*0170*/  SHF.R.U32.HI R5, RZ, 0x1f, R2 ;  /* 0x0000001fff057819 */ /* 0x000fe40000011602 */
[----:B------:R-:W-:Y:S02]  /*0180*/  SHF.R.U32.HI R11, RZ, 0x4, R39 ;  /* 0x00000004ff0b7819 */ /* 0x000fe40000011627 */
[----:B------:R-:W-:-:S02]  /*0190*/  LEA.HI.SX32 R5, R2, R5, 0x19 ;  /* 0x0000000502057211 */ /* 0x000fc400078fcaff */
[----:B------:R-:W-:Y:S02]  /*01a0*/  SGXT.U32 R11, R11, 0x3 ;  /* 0x000000030b0b781a */ /* 0x000fe40000000000 */
[----:B------:R-:W-:Y:S01]  /*01b0*/  LOP3.LUT R9, R9, 0x78, RZ, 0xc0, !PT ;  /* 0x0000007809097812 */ /* 0x000fe200078ec0ff */
[C---:B------:R-:W-:Y:S01]  /*01c0*/  IMAD.SHL.U32 R12, R5.reuse, 0x8, RZ ;  /* 0x00000008050c7824 */ /* 0x040fe200078e00ff */
[--C-:B------:R-:W-:Y:S01]  /*01d0*/  SHF.R.U32.HI R14, RZ, 0x3, R39.reuse ;  /* 0x00000003ff0e7819 */ /* 0x100fe20000011627 */
[----:B------:R-:W-:Y:S01]  /*01e0*/  IMAD R5, R5, -0x300, R4 ;  /* 0xfffffd0005057824 */ /* 0x000fe200078e0204 */
[----:B------:R-:W-:Y:S01]  /*01f0*/  SHF.R.U32.HI R41, RZ, 0x2, R39 ;  /* 0x00000002ff297819 */ /* 0x000fe20000011627 */
[----:B------:R-:W-:Y:S01]  /*0200*/  IMAD.SHL.U32 R17, R9, 0x2, RZ ;  /* 0x0000000209117824 */ /* 0x000fe200078e00ff */
[----:B------:R-:W-:Y:S01]  /*0210*/  LEA.HI.SX32 R16, R3, -R12, 0x1b ;  /* 0x8000000c03107211 */ /* 0x000fe200078fdaff */
[----:B------:R-:W-:Y:S01]  /*0220*/  IMAD.SHL.U32 R4, R11, 0x100, RZ ;  /* 0x000001000b047824 */ /* 0x000fe200078e00ff */
[----:B------:R-:W-:-:S02]  /*0230*/  SGXT.U32 R14, R14, 0x1 ;  /* 0x000000010e0e781a */ /* 0x000fc40000000000 */
[----:B------:R-:W-:Y:S02]  /*0240*/  VIMNMX R16, R16, 0x8, PT ;  /* 0x0000000810107848 */ /* 0x000fe40003fe0100 */
[C---:B------:R-:W-:Y:S02]  /*0250*/  LOP3.LUT R48, R11.reuse, 0x8, RZ, 0xfc, !PT ;  /* 0x000000080b307812 */ /* 0x040fe400078efcff */
[----:B------:R-:W-:Y:S02]  /*0260*/  IABS R0, R16 ;  /* 0x0000001000007213 */ /* 0x000fe40000000000 */
[----:B------:R-:W-:Y:S01]  /*0270*/  LOP3.LUT R46, R11, 0x18, RZ, 0xfc, !PT ;  /* 0x000000180b2e7812 */ /* 0x000fe200078efcff */
[----:B------:R-:W-:Y:S01]  /*0280*/  IMAD.SHL.U32 R48, R48, 0x100, RZ ;  /* 0x0000010030307824 */ /* 0x000fe200078e00ff */
[----:B------:R-:W2:Y:S01]  /*0290*/  I2F.RP R3, R0 ;  /* 0x0000000000037306 */ /* 0x000ea20000209400 */
[C---:B------:R-:W-:Y:S02]  /*02a0*/  LOP3.LUT R8, R14.reuse, 0x2, RZ, 0xfc, !PT ;  /* 0x000000020e087812 */ /* 0x040fe400078efcff */
[----:B------:R-:W-:Y:S01]  /*02b0*/  LOP3.LUT R30, R14, 0x4, RZ, 0xfc, !PT ;  /* 0x000000040e1e7812 */ /* 0x000fe200078efcff */
[----:B------:R-:W-:Y:S01]  /*02c0*/  IMAD.SHL.U32 R46, R46, 0x100, RZ ;  /* 0x000001002e2e7824 */ /* 0x000fe200078e00ff */
[----:B------:R-:W-:-:S02]  /*02d0*/  LOP3.LUT R28, R14, 0x8, RZ, 0xfc, !PT ;  /* 0x000000080e1c7812 */ /* 0x000fc400078efcff */
[----:B------:R-:W-:Y:S02]  /*02e0*/  LOP3.LUT R40, R14, 0x7, R39, 0x78, !PT ;  /* 0x000000070e287812 */ /* 0x000fe400078e7827 */
[----:B------:R-:W-:Y:S02]  /*02f0*/  LOP3.LUT R8, R8, 0x7, R39, 0x78, !PT ;  /* 0x0000000708087812 */ /* 0x000fe400078e7827 */
[----:B------:R-:W-:Y:S01]  /*0300*/  LOP3.LUT R30, R30, 0x7, R39, 0x78, !PT ;  /* 0x000000071e1e7812 */ /* 0x000fe200078e7827 */
[----:B------:R-:W-:Y:S01]  /*0310*/  IMAD.SHL.U32 R40, R40, 0x10, RZ ;  /* 0x0000001028287824 */ /* 0x000fe200078e00ff */
[----:B------:R-:W-:Y:S01]  /*0320*/  LOP3.LUT R28, R28, 0x7, R39, 0x78, !PT ;  /* 0x000000071c1c7812 */ /* 0x000fe200078e7827 */
[----:B------:R-:W-:Y:S01]  /*0330*/  IMAD.SHL.U32 R8, R8, 0x10, RZ ;  /* 0x0000001008087824 */ /* 0x000fe200078e00ff */
[----:B--2---:R-:W2:Y:S01]  /*0340*/  MUFU.RCP R6, R3 ;  /* 0x0000000300067308 */ /* 0x004ea20000001000 */
[----:B------:R-:W-:Y:S02]  /*0350*/  IMAD.SHL.U32 R30, R30, 0x10, RZ ;  /* 0x000000101e1e7824 */ /* 0x000fe400078e00ff */
[----:B------:R-:W-:-:S02]  /*0360*/  IMAD.SHL.U32 R28, R28, 0x10, RZ ;  /* 0x000000101c1c7824 */ /* 0x000fc400078e00ff */
[----:B--2---:R-:W-:Y:S01]  /*0370*/  VIADD R6, R6, 0xffffffe ;  /* 0x0ffffffe06067836 */ /* 0x004fe20000000000 */
[----:B------:R-:W-:-:S03]  /*0380*/  IABS R3, R5 ;  /* 0x0000000500037213 */ /* 0x000fc60000000000 */
[----:B------:R-:W2:Y:S02]  /*0390*/  F2I.FTZ.U32.TRUNC.NTZ R7, R6 ;  /* 0x0000000600077305 */ /* 0x000ea4000021f000 */
[----:B--2---:R-:W-:Y:S02]  /*03a0*/  IMAD.MOV R2, RZ, RZ, -R7 ;  /* 0x000000ffff027224 */ /* 0x004fe400078e0a07 */
[----:B------:R-:W-:Y:S02]  /*03b0*/  IMAD.MOV.U32 R6, RZ, RZ, RZ ;  /* 0x000000ffff067224 */ /* 0x000fe400078e00ff */
[----:B------:R-:W-:Y:S01]  /*03c0*/  IMAD R10, R2, R0, RZ ;  /* 0x00000000020a7224 */ /* 0x000fe200078e02ff */
[----:B------:R-:W-:-:S03]  /*03d0*/  IABS R2, R16 ;  /* 0x0000001000027213 */ /* 0x000fc60000000000 */
[----:B------:R-:W-:Y:S01]  /*03e0*/  IMAD.HI.U32 R10, R7, R10, R6 ;  /* 0x0000000a070a7227 */ /* 0x000fe200078e0006 */
[----:B------:R-:W-:-:S03]  /*03f0*/  IABS R7, R42 ;  /* 0x0000002a00077213 */ /* 0x000fc60000000000 */
[----:B------:R-:W-:Y:S01]  /*0400*/  IMAD.MOV R2, RZ, RZ, -R2 ;  /* 0x000000ffff027224 */ /* 0x000fe200078e0a02 */
[----:B------:R-:W2:Y:S01]  /*0410*/  I2F.RP R13, R7 ;  /* 0x00000007000d7306 */ /* 0x000ea20000209400 */
[----:B------:R-:W-:-:S04]  /*0420*/  IMAD.HI.U32 R6, R10, R15, RZ ;  /* 0x0000000f0a067227 */ /* 0x000fc800078e00ff */
[----:B------:R-:W-:Y:S02]  /*0430*/  IMAD R15, R6, R2, R15 ;  /* 0x00000002060f7224 */ /* 0x000fe400078e020f */
[----:B------:R-:W-:-:S03]  /*0440*/  IMAD.HI.U32 R10, R10, R3, RZ ;  /* 0x000000030a0a7227 */ /* 0x000fc600078e00ff */
[----:B------:R-:W-:Y:S01]  /*0450*/  ISETP.GT.U32.AND P0, PT, R0, R15, PT ;  /* 0x0000000f0000720c */ /* 0x000fe20003f04070 */
[----:B------:R-:W-:Y:S01]  /*0460*/  IMAD R3, R10, R2, R3 ;  /* 0x000000020a037224 */ /* 0x000fe200078e0203 */
[C---:B------:R-:W-:Y:S01]  /*0470*/  LOP3.LUT R2, R11.reuse, 0x10, RZ, 0xfc, !PT ;  /* 0x000000100b027812 */ /* 0x040fe200078efcff */
[----:B------:R-:W-:Y:S01]  /*0480*/  IMAD.SHL.U32 R6, R11, 0x10, RZ ;  /* 0x000000100b067824 */ /* 0x000fe200078e00ff */
[----:B--2---:R-:W2:Y:S02]  /*0490*/  MUFU.RCP R13, R13 ;  /* 0x0000000d000d7308 */ /* 0x004ea40000001000 */
[----:B------:R-:W-:Y:S01]  /*04a0*/  ISETP.GT.U32.AND P1, PT, R0, R3, PT ;  /* 0x000000030000720c */ /* 0x000fe20003f24070 */
[----:B------:R-:W-:Y:S01]  /*04b0*/  IMAD.SHL.U32 R2, R2, 0x100, RZ ;  /* 0x0000010002027824 */ /* 0x000fe200078e00ff */
[----:B------:R-:W-:Y:S02]  /*04c0*/  LOP3.LUT R17, R6, R17, RZ, 0x3c, !PT ;  /* 0x0000001106117212 */ /* 0x000fe400078e3cff */
[----:B------:R-:W-:-:S02]  /*04d0*/  LOP3.LUT R6, R14, 0x6, RZ, 0xfc, !PT ;  /* 0x000000060e067812 */ /* 0x000fc400078efcff */
[-C--:B------:R-:W-:Y:S01]  /*04e0*/  LOP3.LUT R49, R4, R17.reuse, RZ, 0xfc, !PT ;  /* 0x0000001104317212 */ /* 0x080fe200078efcff */
[--C-:B------:R-:W-:Y:S01]  /*04f0*/  @!P0 IMAD.IADD R15, R15, 0x1, -R0.reuse ;  /* 0x000000010f0f8824 */ /* 0x100fe200078e0a00 */
[----:B------:R-:W-:Y:S02]  /*0500*/  LOP3.LUT R4, R5, R16, RZ, 0x3c, !PT ;  /* 0x0000001005047212 */ /* 0x000fe400078e3cff */
[----:B------:R-:W-:Y:S01]  /*0510*/  LOP3.LUT R47, R2, R17, RZ, 0xfc, !PT ;  /* 0x00000011022f7212 */ /* 0x000fe200078efcff */
[----:B------:R-:W-:Y:S01]  /*0520*/  VIADD R49, R49, UR4 ;  /* 0x0000000431317c36 */ /* 0x000fe20008000000 */
[----:B------:R-:W-:Y:S01]  /*0530*/  ISETP.GT.U32.AND P3, PT, R0, R15, PT ;  /* 0x0000000f0000720c */ /* 0x000fe20003f64070 */
[----:B------:R-:W-:Y:S01]  /*0540*/  @!P1 IMAD.IADD R3, R3, 0x1, -R0 ;  /* 0x0000000103039824 */ /* 0x000fe200078e0a00 */
[----:B------:R-:W-:Y:S01]  /*0550*/  ISETP.GE.AND P0, PT, R4, RZ, PT ;  /* 0x000000ff0400720c */ /* 0x000fe20003f06270 */
[----:B--2---:R-:W-:Y:S01]  /*0560*/  VIADD R13, R13, 0xffffffe ;  /* 0x0ffffffe0d0d7836 */ /* 0x004fe20000000000 */
[----:B------:R-:W-:Y:S01]  /*0570*/  LOP3.LUT R2, R39, 0x17, RZ, 0xc0, !PT ;  /* 0x0000001727027812 */ /* 0x000fe200078ec0ff */
[----:B------:R-:W-:Y:S01]  /*0580*/  @!P1 VIADD R10, R10, 0x1 ;  /* 0x000000010a0a9836 */ /* 0x000fe20000000000 */
[----:B------:R-:W-:Y:S01]  /*0590*/  LOP3.LUT R4, R14, 0xa, RZ, 0xfc, !PT ;  /* 0x0000000a0e047812 */ /* 0x000fe200078efcff */
[----:B------:R-:W-:Y:S01]  /*05a0*/  VIADD R47, R47, UR4 ;  /* 0x000000042f2f7c36 */ /* 0x000fe20008000000 */
[----:B------:R-:W-:Y:S01]  /*05b0*/  LOP3.LUT R5, R2, 0x8, R41, 0xf8, !PT ;  /* 0x0000000802057812 */ /* 0x000fe200078ef829 */
[----:B------:R-:W2:Y:S01]  /*05c0*/  F2I.FTZ.U32.TRUNC.NTZ R13, R13 ;  /* 0x0000000d000d7305 */ /* 0x000ea2000021f000 */
[----:B------:R-:W-:-:S02]  /*05d0*/  LOP3.LUT R4, R4, 0x7, R39, 0x78, !PT ;  /* 0x0000000704047812 */ /* 0x000fc400078e7827 */
[----:B------:R-:W-:Y:S01]  /*05e0*/  ISETP.GE.U32.AND P4, PT, R3, R0, PT ;  /* 0x000000000300720c */ /* 0x000fe20003f86070 */
[----:B------:R-:W-:Y:S01]  /*05f0*/  @!P3 IMAD.IADD R15, R15, 0x1, -R0 ;  /* 0x000000010f0fb824 */ /* 0x000fe200078e0a00 */
[----:B------:R-:W-:Y:S01]  /*0600*/  ISETP.NE.AND P3, PT, R16, RZ, PT ;  /* 0x000000ff1000720c */ /* 0x000fe20003f65270 */
[----:B------:R-:W-:Y:S01]  /*0610*/  IMAD.SHL.U32 R5, R5, 0x100, RZ ;  /* 0x0000010005057824 */ /* 0x000fe200078e00ff */
[----:B------:R-:W-:Y:S01]  /*0620*/  LOP3.LUT R16, RZ, R16, RZ, 0x33, !PT ;  /* 0x00000010ff107212 */ /* 0x000fe200078e33ff */
[----:B------:R-:W-:Y:S01]  /*0630*/  @!P2 IMAD.MOV R15, RZ, RZ, -R15 ;  /* 0x000000ffff0fa224 */ /* 0x000fe200078e0a0f */
[----:B------:R-:W-:Y:S01]  /*0640*/  LOP3.LUT R2, R14, 0xc, RZ, 0xfc, !PT ;  /* 0x0000000c0e027812 */ /* 0x000fe200078efcff */
[----:B------:R-:W-:Y:S01]  /*0650*/  IMAD.SHL.U32 R4, R4, 0x10, RZ ;  /* 0x0000001004047824 */ /* 0x000fe200078e00ff */
[C---:B------:R-:W-:Y:S01]  /*0660*/  LOP3.LUT R0, R14.reuse, 0xe, RZ, 0xfc, !PT ;  /* 0x0000000e0e007812 */ /* 0x040fe200078efcff */
[----:B------:R-:W-:Y:S01]  /*0670*/  IMAD.SHL.U32 R14, R14, 0x8, RZ ;  /* 0x000000080e0e7824 */ /* 0x000fe200078e00ff */
[----:B------:R-:W-:-:S02]  /*0680*/  SEL R15, R16, R15, !P3 ;  /* 0x0000000f100f7207 */ /* 0x000fc40005800000 */
[----:B------:R-:W-:Y:S01]  /*0690*/  LOP3.LUT R6, R6, 0x7, R39, 0x78, !PT ;  /* 0x0000000706067812 */ /* 0x000fe200078e7827 */
[----:B------:R-:W-:Y:S01]  /*06a0*/  @P4 VIADD R10, R10, 0x1 ;  /* 0x000000010a0a4836 */ /* 0x000fe20000000000 */
[----:B------:R-:W-:Y:S01]  /*06b0*/  LOP3.LUT R2, R2, 0x7, R39, 0x78, !PT ;  /* 0x0000000702027812 */ /* 0x000fe200078e7827 */
[----:B------:R-:W-:Y:S01]  /*06c0*/  IMAD.IADD R15, R12, 0x1, R15 ;  /* 0x000000010c0f7824 */ /* 0x000fe200078e020f */
[----:B------:R-:W-:Y:S01]  /*06d0*/  LOP3.LUT R0, R0, 0x7, R39, 0x78, !PT ;  /* 0x0000000700007812 */ /* 0x000fe200078e7827 */
[----:B------:R-:W-:Y:S01]  /*06e0*/  IMAD.SHL.U32 R6, R6, 0x10, RZ ;  /* 0x0000001006067824 */ /* 0x000fe200078e00ff */
[----:B------:R-:W-:Y:S01]  /*06f0*/  LOP3.LUT R3, R4, R5, RZ, 0xfc, !PT ;  /* 0x0000000504037212 */ /* 0x000fe200078efcff */
[----:B------:R-:W-:Y:S01]  /*0700*/  IMAD.SHL.U32 R44, R15, 0x20, RZ ;  /* 0x000000200f2c7824 */ /* 0x000fe200078e00ff */
[-C--:B------:R-:W-:Y:S01]  /*0710*/  LOP3.LUT R48, R48, R17.reuse, RZ, 0xfc, !PT ;  /* 0x0000001130307212 */ /* 0x080fe200078efcff */
[--C-:B--2---:R-:W-:Y:S01]  /*0720*/  IMAD.MOV R4, RZ, RZ, -R13.reuse ;  /* 0x000000ffff047224 */ /* 0x104fe200078e0a0d */
[----:B------:R-:W-:Y:S01]  /*0730*/  LOP3.LUT R46, R46, R17, RZ, 0xfc, !PT ;  /* 0x000000112e2e7212 */ /* 0x000fe200078efcff */
[----:B------:R-:W-:Y:S01]  /*0740*/  IMAD.SHL.U32 R2, R2, 0x10, RZ ;  /* 0x0000001002027824 */ /* 0x000fe200078e00ff */
[----:B------:R-:W-:Y:S01]  /*0750*/  LOP3.LUT R32, R44, R11, RZ, 0xfc, !PT ;  /* 0x0000000b2c207212 */ /* 0x000fe200078efcff */
[----:B------:R-:W-:Y:S01]  /*0760*/  IMAD.SHL.U32 R0, R0, 0x10, RZ ;  /* 0x0000001000007824 */ /* 0x000fe200078e00ff */
[----:B------:R-:W-:Y:S01]  /*0770*/  LOP3.LUT R40, R5, R40, RZ, 0xfc, !PT ;  /* 0x0000002805287212 */ /* 0x000fe200078efcff */
[----:B------:R-:W-:Y:S01]  /*0780*/  IMAD R17, R4, R7, RZ ;  /* 0x0000000704117224 */ /* 0x000fe200078e02ff */
[-C--:B------:R-:W-:Y:S01]  /*0790*/  LOP3.LUT R31, R8, R5.reuse, RZ, 0xfc, !PT ;  /* 0x00000005081f7212 */ /* 0x080fe200078efcff */
[----:B------:R-:W-:Y:S01]  /*07a0*/  IMAD.MOV.U32 R12, RZ, RZ, RZ ;  /* 0x000000ffff0c7224 */ /* 0x000fe200078e00ff */
[-C--:B------:R-:W-:Y:S01]  /*07b0*/  LOP3.LUT R30, R30, R5.reuse, RZ, 0xfc, !PT ;  /* 0x000000051e1e7212 */ /* 0x080fe200078efcff */
[----:B------:R-:W-:Y:S01]  /*07c0*/  @!P0 IMAD.MOV R10, RZ, RZ, -R10 ;  /* 0x000000ffff0a8224 */ /* 0x000fe200078e0a0a */
[----:B------:R-:W-:Y:S01]  /*07d0*/  LOP3.LUT R29, R6, R5, RZ, 0xfc, !PT ;  /* 0x00000005061d7212 */ /* 0x000fe200078efcff */
[----:B------:R-:W-:Y:S01]  /*07e0*/  IMAD.HI.U32 R13, R13, R17, R12 ;  /* 0x000000110d0d7227 */ /* 0x000fe200078e000c */
[----:B------:R-:W-:-:S02]  /*07f0*/  LOP3.LUT R28, R28, R5, RZ, 0xfc, !PT ;  /* 0x000000051c1c7212 */ /* 0x000fc400078efcff */
[-C--:B------:R-:W-:Y:S01]  /*0800*/  LOP3.LUT R2, R2, R5.reuse, RZ, 0xfc, !PT ;  /* 0x0000000502027212 */ /* 0x080fe200078efcff */
[----:B------:R-:W-:Y:S01]  /*0810*/  VIADD R48, R48, UR4 ;  /* 0x0000000430307c36 */ /* 0x000fe20008000000 */
[----:B------:R-:W-:Y:S01]  /*0820*/  LOP3.LUT R0, R0, R5, RZ, 0xfc, !PT ;  /* 0x0000000500007212 */ /* 0x000fe200078efcff */
[----:B------:R-:W-:Y:S01]  /*0830*/  VIADD R46, R46, UR4 ;  /* 0x000000042e2e7c36 */ /* 0x000fe20008000000 */
[----:B------:R-:W-:Y:S02]  /*0840*/  LOP3.LUT R26, R44, 0x8, R11, 0xfe, !PT ;  /* 0x000000082c1a7812 */ /* 0x000fe400078efe0b */
[----:B------:R-:W-:Y:S02]  /*0850*/  ISETP.GE.AND P6, PT, R32, RZ, PT ;  /* 0x000000ff2000720c */ /* 0x000fe40003fc6270 */
[----:B------:R-:W-:Y:S02]  /*0860*/  IABS R5, R42 ;  /* 0x0000002a00057213 */ /* 0x000fe40000000000 */
[----:B------:R-:W-:-:S02]  /*0870*/  IABS R32, R32 ;  /* 0x0000002000207213 */ /* 0x000fc40000000000 */
[----:B------:R-:W-:Y:S01]  /*0880*/  ISETP.GE.AND P4, PT, R26, RZ, PT ;  /* 0x000000ff1a00720c */ /* 0x000fe20003f86270 */
[----:B------:R-:W-:Y:S01]  /*0890*/  IMAD.MOV R5, RZ, RZ, -R5 ;  /* 0x000000ffff057224 */ /* 0x000fe200078e0a05 */
[----:B------:R-:W-:Y:S01]  /*08a0*/  IABS R26, R26 ;  /* 0x0000001a001a7213 */ /* 0x000fe20000000000 */
[C---:B------:R-:W-:Y:S01]  /*08b0*/  IMAD.HI.U32 R8, R13.reuse, R32, RZ ;  /* 0x000000200d087227 */ /* 0x040fe200078e00ff */
[----:B------:R-:W-:Y:S02]  /*08c0*/  SEL R43, R16, R10, !P3 ;  /* 0x0000000a102b7207 */ /* 0x000fe40005800000 */
[----:B------:R-:W-:Y:S01]  /*08d0*/  LOP3.LUT R6, R44, 0x10, R11, 0xfe, !PT ;  /* 0x000000102c067812 */ /* 0x000fe200078efe0b */
[C---:B------:R-:W-:Y:S01]  /*08e0*/  IMAD.HI.U32 R4, R13.reuse, R26, RZ ;  /* 0x0000001a0d047227 */ /* 0x040fe200078e00ff */
[----:B------:R-:W-:Y:S02]  /*08f0*/  LOP3.LUT R10, R44, 0x18, R11, 0xfe, !PT ;  /* 0x000000182c0a7812 */ /* 0x000fe400078efe0b */
[----:B------:R-:W-:Y:S01]  /*0900*/  IABS R24, R6 ;  /* 0x0000000600187213 */ /* 0x000fe20000000000 */
[-C--:B------:R-:W-:Y:S01]  /*0910*/  IMAD R32, R8, R5.reuse, R32 ;  /* 0x0000000508207224 */ /* 0x080fe200078e0220 */
[----:B------:R-:W-:Y:S01]  /*0920*/  IABS R22, R10 ;  /* 0x0000000a00167213 */ /* 0x000fe20000000000 */
[----:B------:R-:W-:Y:S01]  /*0930*/  IMAD R26, R4, R5, R26 ;  /* 0x00000005041a7224 */ /* 0x000fe200078e021a */
[----:B------:R-:W-:Y:S01]  /*0940*/  ISETP.GE.AND P2, PT, R6, RZ, PT ;  /* 0x000000ff0600720c */ /* 0x000fe20003f46270 */
[----:B------:R-:W-:Y:S01]  /*0950*/  IMAD.HI.U32 R4, R13, R24, RZ ;  /* 0x000000180d047227 */ /* 0x000fe200078e00ff */
[----:B------:R-:W-:-:S02]  /*0960*/  ISETP.GT.U32.AND P0, PT, R7, R32, PT ;  /* 0x000000200700720c */ /* 0x000fc40003f04070 */
[----:B------:R-:W-:Y:S01]  /*0970*/  ISETP.GT.U32.AND P5, PT, R7, R26, PT ;  /* 0x0000001a0700720c */ /* 0x000fe20003fa4070 */
[----:B------:R-:W-:Y:S01]  /*0980*/  IMAD.HI.U32 R13, R13, R22, RZ ;  /* 0x000000160d0d7227 */ /* 0x000fe200078e00ff */
[----:B------:R-:W-:-:S03]  /*0990*/  LOP3.LUT R14, R14, 0x10, R41, 0xf8, !PT ;  /* 0x000000100e0e7812 */ /* 0x000fc600078ef829 */
[-C--:B------:R-:W-:Y:S02]  /*09a0*/  IMAD R24, R4, R5.reuse, R24 ;  /* 0x0000000504187224 */ /* 0x080fe400078e0218 */
[----:B------:R-:W-:Y:S02]  /*09b0*/  IMAD R22, R13, R5, R22 ;  /* 0x000000050d167224 */ /* 0x000fe400078e0216 */
[----:B------:R-:W-:Y:S01]  /*09c0*/  IMAD.SHL.U32 R43, R43, 0x20, RZ ;  /* 0x000000202b2b7824 */ /* 0x000fe200078e00ff */
[C---:B------:R-:W-:Y:S01]  /*09d0*/  ISETP.GT.U32.AND P3, PT, R7.reuse, R24, PT ;  /* 0x000000180700720c */ /* 0x040fe20003f64070 */
[--C-:B------:R-:W-:Y:S01]  /*09e0*/  @!P0 IMAD.IADD R32, R32, 0x1, -R7.reuse ;  /* 0x0000000120208824 */ /* 0x100fe200078e0a07 */
[----:B------:R-:W-:Y:S01]  /*09f0*/  ISETP.GT.U32.AND P1, PT, R7, R22, PT ;  /* 0x000000160700720c */ /* 0x000fe20003f24070 */
[----:B------:R-:W-:Y:S01]  /*0a00*/  @!P5 IMAD.IADD R26, R26, 0x1, -R7 ;  /* 0x000000011a1ad824 */ /* 0x000fe200078e0a07 */
[----:B------:R-:W-:Y:S02]  /*0a10*/  LOP3.LUT R5, R43, 0x10, R11, 0xfe, !PT ;  /* 0x000000102b057812 */ /* 0x000fe400078efe0b */
[----:B------:R-:W-:-:S02]  /*0a20*/  LOP3.LUT R4, R43, 0x18, R11, 0xfe, !PT ;  /* 0x000000182b047812 */ /* 0x000fc400078efe0b */
[----:B------:R-:W-:Y:S01]  /*0a30*/  ISETP.GT.U32.AND P0, PT, R7, R32, PT ;  /* 0x000000200700720c */ /* 0x000fe20003f04070 */
[----:B------:R-:W-:Y:S01]  /*0a40*/  IMAD.HI R16, R5, 0x2aaaaaab, RZ ;  /* 0x2aaaaaab05107827 */ /* 0x000fe200078e02ff */
[----:B------:R-:W-:Y:S02]  /*0a50*/  LOP3.LUT R8, R43, R11, RZ, 0xfc, !PT ;  /* 0x0000000b2b087212 */ /* 0x000fe400078efcff */
[----:B------:R-:W-:Y:S01]  /*0a60*/  LOP3.LUT R6, R43, 0x8, R11, 0xfe, !PT ;  /* 0x000000082b067812 */ /* 0x000fe200078efe0b */
[----:B------:R-:W-:Y:S01]  /*0a70*/  IMAD.HI R12, R4, 0x2aaaaaab, RZ ;  /* 0x2aaaaaab040c7827 */ /* 0x000fe200078e02ff */
[C---:B------:R-:W-:Y:S02]  /*0a80*/  ISETP.GT.U32.AND P5, PT, R7.reuse, R26, PT ;  /* 0x0000001a0700720c */ /* 0x040fe40003fa4070 */
[----:B------:R-:W-:Y:S01]  /*0a90*/  SHF.R.U32.HI R13, RZ, 0x1f, R16 ;  /* 0x0000001fff0d7819 */ /* 0x000fe20000011610 */
[--C-:B------:R-:W-:Y:S01]  /*0aa0*/  @!P3 IMAD.IADD R24, R24, 0x1, -R7.reuse ;  /* 0x000000011818b824 */ /* 0x100fe200078e0a07 */
[----:B------:R-:W-:Y:S01]  /*0ab0*/  SHF.R.U32.HI R11, RZ, 0x1f, R12 ;  /* 0x0000001fff0b7819 */ /* 0x000fe2000001160c */
[--C-:B------:R-:W-:Y:S01]  /*0ac0*/  @!P1 IMAD.IADD R22, R22, 0x1, -R7.reuse ;  /* 0x0000000116169824 */ /* 0x100fe200078e0a07 */
[----:B------:R-:W-:Y:S01]  /*0ad0*/  LEA.HI R16, R16, R13, RZ, 0x17 ;  /* 0x0000000d10107211 */ /* 0x000fe200078fb8ff */
[----:B------:R-:W-:Y:S01]  /*0ae0*/  @!P0 IMAD.IADD R32, R32, 0x1, -R7 ;  /* 0x0000000120208824 */ /* 0x000fe200078e0a07 */
[C---:B------:R-:W-:Y:S01]  /*0af0*/  ISETP.GT.U32.AND P3, PT, R7.reuse, R24, PT ;  /* 0x000000180700720c */ /* 0x040fe20003f64070 */
[----:B------:R-:W-:Y:S01]  /*0b00*/  IMAD.HI R20, R8, 0x2aaaaaab, RZ ;  /* 0x2aaaaaab08147827 */ /* 0x000fe200078e02ff */
[----:B------:R-:W-:-:S02]  /*0b10*/  ISETP.GT.U32.AND P1, PT, R7, R22, PT ;  /* 0x000000160700720c */ /* 0x000fc40003f24070 */
[----:B------:R-:W-:Y:S01]  /*0b20*/  LEA.HI R11, R12, R11, RZ, 0x17 ;  /* 0x0000000b0c0b7211 */ /* 0x000fe200078fb8ff */
[----:B------:R-:W-:Y:S01]  /*0b30*/  IMAD.HI R18, R6, 0x2aaaaaab, RZ ;  /* 0x2aaaaaab06127827 */ /* 0x000fe200078e02ff */
[----:B------:R-:W-:Y:S02]  /*0b40*/  ISETP.GE.AND P0, PT, R10, RZ, PT ;  /* 0x000000ff0a00720c */ /* 0x000fe40003f06270 */
[----:B------:R-:W-:Y:S01]  /*0b50*/  SHF.R.U32.HI R17, RZ, 0x1f, R20 ;  /* 0x0000001fff117819 */ /* 0x000fe20000011614 */
[----:B------:R-:W-:Y:S01]  /*0b60*/  IMAD R16, R16, -0xc00, R5 ;  /* 0xfffff40010107824 */ /* 0x000fe200078e0205 */
[----:B------:R-:W-:Y:S01]  /*0b70*/  SHF.R.U32.HI R15, RZ, 0x1f, R18 ;  /* 0x0000001fff0f7819 */ /* 0x000fe20000011612 */
[----:B------:R-:W-:Y:S01]  /*0b80*/  IMAD R10, R11, -0xc00, R4 ;  /* 0xfffff4000b0a7824 */ /* 0x000fe200078e0204 */
[----:B------:R-:W-:Y:S01]  /*0b90*/  LEA.HI R17, R20, R17, RZ, 0x17 ;  /* 0x0000001114117211 */ /* 0x000fe200078fb8ff */
[----:B------:R-:W2:Y:S01]  /*0ba0*/  LDC.64 R4, c[0x0][0x218] ;  /* 0x00008600ff047b82 */ /* 0x000ea20000000a00 */
[--C-:B------:R-:W-:Y:S01]  /*0bb0*/  @!P5 IMAD.IADD R26, R26, 0x1, -R7.reuse ;  /* 0x000000011a1ad824 */ /* 0x100fe200078e0a07 */
[----:B------:R-:W-:Y:S01]  /*0bc0*/  LEA.HI R15, R18, R15, RZ, 0x17 ;  /* 0x0000000f120f7211 */ /* 0x000fe200078fb8ff */
[----:B------:R-:W-:-:S02]  /*0bd0*/  @!P3 IMAD.IADD R24, R24, 0x1, -R7 ;  /* 0x000000011818b824 */ /* 0x000fc400078e0a07 */
[----:B------:R-:W-:Y:S01]  /*0be0*/  @!P1 IMAD.IADD R22, R22, 0x1, -R7 ;  /* 0x0000000116169824 */ /* 0x000fe200078e0a07 */
[----:B------:R-:W-:Y:S01]  /*0bf0*/  ISETP.NE.AND P1, PT, R42, RZ, PT ;  /* 0x000000ff2a00720c */ /* 0x000fe20003f25270 */
[----:B------:R-:W-:Y:S01]  /*0c00*/  @!P6 IMAD.MOV R32, RZ, RZ, -R32 ;  /* 0x000000ffff20e224 */ /* 0x000fe200078e0a20 */
[----:B------:R-:W-:Y:S01]  /*0c10*/  LOP3.LUT R7, RZ, R42, RZ, 0x33, !PT ;  /* 0x0000002aff077212 */ /* 0x000fe200078e33ff */
[----:B------:R-:W-:Y:S02]  /*0c20*/  @!P4 IMAD.MOV R26, RZ, RZ, -R26 ;  /* 0x000000ffff1ac224 */ /* 0x000fe400078e0a1a */
[----:B------:R-:W-:Y:S01]  /*0c30*/  @!P2 IMAD.MOV R24, RZ, RZ, -R24 ;  /* 0x000000ffff18a224 */ /* 0x000fe200078e0a18 */
[C---:B------:R-:W-:Y:S01]  /*0c40*/  SEL R20, R7.reuse, R32, !P1 ;  /* 0x0000002007147207 */ /* 0x040fe20004800000 */
[----:B------:R-:W-:Y:S01]  /*0c50*/  @!P0 IMAD.MOV R22, RZ, RZ, -R22 ;  /* 0x000000ffff168224 */ /* 0x000fe200078e0a16 */
[----:B------:R-:W-:Y:S01]  /*0c60*/  SEL R18, R7, R26, !P1 ;  /* 0x0000001a07127207 */ /* 0x000fe20004800000 */
[----:B------:R-:W-:Y:S01]  /*0c70*/  IMAD R8, R17, -0xc00, R8 ;  /* 0xfffff40011087824 */ /* 0x000fe200078e0208 */
[----:B------:R-:W-:Y:S01]  /*0c80*/  SEL R12, R7, R24, !P1 ;  /* 0x00000018070c7207 */ /* 0x000fe20004800000 */
[----:B------:R-:W-:Y:S01]  /*0c90*/  IMAD R6, R15, -0xc00, R6 ;  /* 0xfffff4000f067824 */ /* 0x000fe200078e0206 */
[----:B------:R-:W-:Y:S01]  /*0ca0*/  SEL R26, R7, R22, !P1 ;  /* 0x00000016071a7207 */ /* 0x000fe20004800000 */
[----:B------:R-:W-:Y:S01]  /*0cb0*/  IMAD R27, R20, 0xc00, R9 ;  /* 0x00000c00141b7824 */ /* 0x000fe200078e0209 */
[----:B------:R-:W-:Y:S01]  /*0cc0*/  SHF.R.U32.HI R32, RZ, 0x4, R39 ;  /* 0x00000004ff207819 */ /* 0x000fe20000011627 */
[----:B------:R-:W-:-:S02]  /*0cd0*/  IMAD R59, R18, 0xc00, R9 ;  /* 0x00000c00123b7824 */ /* 0x000fc400078e0209 */
[--C-:B------:R-:W-:Y:S01]  /*0ce0*/  IMAD R11, R8, 0xc00, R9.reuse ;  /* 0x00000c00080b7824 */ /* 0x100fe200078e0209 */
[----:B------:R-:W-:Y:S01]  /*0cf0*/  SGXT.U32 R32, R32, 0x1 ;  /* 0x000000012020781a */ /* 0x000fe20000000000 */
[--C-:B------:R-:W-:Y:S02]  /*0d00*/  IMAD R21, R6, 0xc00, R9.reuse ;  /* 0x00000c0006157824 */ /* 0x100fe400078e0209 */
[--C-:B------:R-:W-:Y:S01]  /*0d10*/  IMAD R22, R16, 0xc00, R9.reuse ;  /* 0x00000c0010167824 */ /* 0x100fe200078e0209 */
[----:B------:R-:W-:Y:S01]  /*0d20*/  LOP3.LUT R38, R32, 0x2, RZ, 0xfc, !PT ;  /* 0x0000000220267812 */ /* 0x000fe200078efcff */
[--C-:B------:R-:W-:Y:S01]  /*0d30*/  IMAD R24, R10, 0xc00, R9.reuse ;  /* 0x00000c000a187824 */ /* 0x100fe200078e0209 */
[----:B------:R-:W-:Y:S01]  /*0d40*/  LOP3.LUT R8, R32, 0x4, RZ, 0xfc, !PT ;  /* 0x0000000420087812 */ /* 0x000fe200078efcff */
[--C-:B------:R-:W-:Y:S01]  /*0d50*/  IMAD R61, R12, 0xc00, R9.reuse ;  /* 0x00000c000c3d7824 */ /* 0x100fe200078e0209 */
[----:B------:R-:W-:Y:S01]  /*0d60*/  LOP3.LUT R12, R32, 0x7, R39, 0x78, !PT ;  /* 0x00000007200c7812 */ /* 0x000fe200078e7827 */
[----:B------:R-:W-:Y:S01]  /*0d70*/  IMAD R9, R26, 0xc00, R9 ;  /* 0x00000c001a097824 */ /* 0x000fe200078e0209 */
[C---:B------:R-:W-:Y:S01]  /*0d80*/  LOP3.LUT R36, R32.reuse, 0x6, RZ, 0xfc, !PT ;  /* 0x0000000620247812 */ /* 0x040fe200078efcff */
[----:B-1---5:R-:W-:Y:S01]  /*0d90*/  IMAD.WIDE R26, R27, 0x2, R62 ;  /* 0x000000021b1a7825 */ /* 0x022fe200078e023e */
[----:B------:R-:W-:-:S02]  /*0da0*/  LOP3.LUT R6, R32, 0x8, RZ, 0xfc, !PT ;  /* 0x0000000820067812 */ /* 0x000fc400078efcff */
[----:B------:R-:W-:Y:S01]  /*0db0*/  LOP3.LUT R34, R32, 0xa, RZ, 0xfc, !PT ;  /* 0x0000000a20227812 */ /* 0x000fe200078efcff */
[--C-:B------:R-:W-:Y:S01]  /*0dc0*/  IMAD.WIDE R58, R59, 0x2, R62.reuse ;  /* 0x000000023b3a7825 */ /* 0x100fe200078e023e */
[----:B------:R-:W-:Y:S01]  /*0dd0*/  @!PT LDS RZ, [RZ] ;  /* 0x00000000fffff984 */ /* 0x000fe20000000800 */
[----:B------:R-:W-:Y:S01]  /*0de0*/  @!PT LDS RZ, [RZ] ;  /* 0x00000000fffff984 */ /* 0x000fe20000000800 */
[----:B------:R-:W-:Y:S01]  /*0df0*/  @!PT LDS RZ, [RZ] ;  /* 0x00000000fffff984 */ /* 0x000fe20000000800 */
[----:B------:R-:W-:Y:S01]  /*0e00*/  LDGSTS.E.BYPASS.LTC128B.128 [R49], desc[UR6][R26.64] ;  /* 0x000000001a317fae */ /* 0x000fe2000b901d46 */
[----:B------:R-:W-:Y:S02]  /*0e10*/  IADD3 R51, P0, R26, 0x100, RZ ;  /* 0x000001001a337810 */ /* 0x000fe40007f1e0ff */
[--C-:B------:R-:W-:Y:S01]  /*0e20*/  IMAD.WIDE R60, R61, 0x2, R62.reuse ;  /* 0x000000023d3c7825 */ /* 0x100fe200078e023e */
[----:B------:R1:W-:Y:S01]  /*0e30*/  LDGSTS.E.BYPASS.LTC128B.128 [R48], desc[UR6][R58.64] ;  /* 0x000000003a307fae */ /* 0x0003e2000b901d46 */
[----:B------:R-:W-:Y:S02]  /*0e40*/  IADD3 R53, P1, R58, 0x100, RZ ;  /* 0x000001003a357810 */ /* 0x000fe40007f3e0ff */
[----:B------:R-:W-:Y:S01]  /*0e50*/  IMAD.WIDE R62, R9, 0x2, R62 ;  /* 0x00000002093e7825 */ /* 0x000fe200078e023e */
[----:B------:R-:W-:Y:S01]  /*0e60*/  LDGSTS.E.BYPASS.LTC128B.128 [R47], desc[UR6][R60.64] ;  /* 0x000000003c2f7fae */ /* 0x000fe2000b901d46 */
[----:B------:R-:W-:-:S02]  /*0e70*/  LOP3.LUT R38, R38, 0x7, R39, 0x78, !PT ;  /* 0x0000000726267812 */ /* 0x000fc400078e7827 */
[--C-:B--2---:R-:W-:Y:S01]  /*0e80*/  IMAD.WIDE R10, R11, 0x2, R4.reuse ;  /* 0x000000020b0a7825 */ /* 0x104fe200078e0204 */
[----:B------:R2:W-:Y:S01]  /*0e90*/  LDGSTS.E.BYPASS.LTC128B.128 [R46], desc[UR6][R62.64] ;  /* 0x000000003e2e7fae */ /* 0x0005e2000b901d46 */
[----:B------:R-:W-:Y:S02]  /*0ea0*/  LOP3.LUT R8, R8, 0x7, R39, 0x78, !PT ;  /* 0x0000000708087812 */ /* 0x000fe400078e7827 */
[--C-:B------:R-:W-:Y:S01]  /*0eb0*/  IMAD.WIDE R20, R21, 0x2, R4.reuse ;  /* 0x0000000215147825 */ /* 0x100fe200078e0204 */
[----:B------:R-:W0:Y:S01]  /*0ec0*/  LDGDEPBAR ;  /* 0x00000000000079af */ /* 0x000e220000000000 */
[----:B------:R-:W-:Y:S02]  /*0ed0*/  LOP3.LUT R36, R36, 0x7, R39, 0x78, !PT ;  /* 0x0000000724247812 */ /* 0x000fe400078e7827 */
[----:B------:R-:W-:Y:S01]  /*0ee0*/  IMAD.WIDE R22, R22, 0x2, R4 ;  /* 0x0000000216167825 */ /* 0x000fe200078e0204 */
[----:B------:R3:W-:Y:S01]  /*0ef0*/  LDGSTS.E.BYPASS.LTC128B.128 [R49+0x2000], desc[UR6][R10.64] ;  /* 0x020000000a317fae */ /* 0x0007e2000b901d46 */
[----:B------:R-:W-:-:S02]  /*0f00*/  LOP3.LUT R6, R6, 0x7, R39, 0x78, !PT ;  /* 0x0000000706067812 */ /* 0x000fc400078e7827 */
[----:B------:R-:W-:Y:S01]  /*0f10*/  IMAD.WIDE R24, R24, 0x2, R4 ;  /* 0x0000000218187825 */ /* 0x000fe200078e0204 */
[----:B------:R4:W-:Y:S01]  /*0f20*/  LDGSTS.E.BYPASS.LTC128B.128 [R48+0x2000], desc[UR6][R20.64] ;  /* 0x0200000014307fae */ /* 0x0009e2000b901d46 */
[----:B------:R-:W-:Y:S02]  /*0f30*/  LOP3.LUT R5, R14, 0x7, R39, 0xf8, !PT ;  /* 0x000000070e057812 */ /* 0x000fe400078ef827 */
[----:B------:R-:W-:Y:S01]  /*0f40*/  IMAD.SHL.U32 R12, R12, 0x10, RZ ;  /* 0x000000100c0c7824 */ /* 0x000fe200078e00ff */
[----:B------:R4:W-:Y:S01]  /*0f50*/  LDGSTS.E.BYPASS.LTC128B.128 [R47+0x2000], desc[UR6][R22.64] ;  /* 0x02000000162f7fae */ /* 0x0009e2000b901d46 */
[C---:B------:R-:W-:Y:S01]  /*0f60*/  LOP3.LUT R4, R32.reuse, 0xc, RZ, 0xfc, !PT ;  /* 0x0000000c20047812 */ /* 0x040fe200078efcff */
[----:B------:R-:W-:Y:S01]  /*0f70*/  IMAD.SHL.U32 R5, R5, 0x100, RZ ;  /* 0x0000010005057824 */ /* 0x000fe200078e00ff */
[----:B------:R-:W-:Y:S01]  /*0f80*/  LOP3.LUT R32, R32, 0xe, RZ, 0xfc, !PT ;  /* 0x0000000e20207812 */ /* 0x000fe200078efcff */
[----:B------:R4:W-:Y:S01]  /*0f90*/  LDGSTS.E.BYPASS.LTC128B.128 [R46+0x2000], desc[UR6][R24.64] ;  /* 0x02000000182e7fae */ /* 0x0009e2000b901d46 */
[----:B------:R-:W-:Y:S01]  /*0fa0*/  LOP3.LUT R34, R34, 0x7, R39, 0x78, !PT ;  /* 0x0000000722227812 */ /* 0x000fe200078e7827 */
[----:B------:R-:W-:Y:S01]  /*0fb0*/  IMAD.X R52, RZ, RZ, R59, P1 ;  /* 0x000000ffff347224 */ /* 0x000fe200008e063b */
[----:B------:R-:W-:Y:S01]  /*0fc0*/  LOP3.LUT R45, R5, R12, RZ, 0xfc, !PT ;  /* 0x0000000c052d7212 */ /* 0x000fe200078efcff */
[----:B------:R-:W0:Y:S01]  /*0fd0*/  LDGDEPBAR ;  /* 0x00000000000079af */ /* 0x000e220000000000 */
[----:B------:R-:W-:Y:S01]  /*0fe0*/  LOP3.LUT R4, R4, 0x7, R39, 0x78, !PT ;  /* 0x0000000704047812 */ /* 0x000fe200078e7827 */
[----:B------:R-:W-:Y:S01]  /*0ff0*/  IMAD.X R50, RZ, RZ, R27, P0 ;  /* 0x000000ffff327224 */ /* 0x000fe200000e061b */
[----:B------:R-:W-:Y:S01]  /*1000*/  LOP3.LUT R32, R32, 0x7, R39, 0x78, !PT ;  /* 0x0000000720207812 */ /* 0x000fe200078e7827 */
[----:B------:R-:W-:Y:S01]  /*1010*/  IMAD.SHL.U32 R38, R38, 0x10, RZ ;  /* 0x0000001026267824 */ /* 0x000fe200078e00ff */
[----:B------:R-:W-:Y:S01]  /*1020*/  IADD3 R57, P3, R62, 0x100, RZ ;  /* 0x000001003e397810 */ /* 0x000fe20007f7e0ff */
[----:B------:R-:W-:Y:S01]  /*1030*/  IMAD.SHL.U32 R8, R8, 0x10, RZ ;  /* 0x0000001008087824 */ /* 0x000fe200078e00ff */
[----:B------:R-:W-:Y:S01]  /*1040*/  IADD3 R55, P2, R60, 0x100, RZ ;  /* 0x000001003c377810 */ /* 0x000fe20007f5e0ff */
[----:B------:R-:W-:Y:S01]  /*1050*/  IMAD.SHL.U32 R36, R36, 0x10, RZ ;  /* 0x0000001024247824 */ /* 0x000fe200078e00ff */
[----:B-1----:R-:W-:Y:S01]  /*1060*/  IADD3 R59, P0, R10, 0x100, RZ ;  /* 0x000001000a3b7810 */ /* 0x002fe20007f1e0ff */
[----:B------:R-:W-:Y:S01]  /*1070*/  IMAD.SHL.U32 R6, R6, 0x10, RZ ;  /* 0x0000001006067824 */ /* 0x000fe200078e00ff */
[-C--:B------:R-:W-:Y:S01]  /*1080*/  LOP3.LUT R38, R38, R5.reuse, RZ, 0xfc, !PT ;  /* 0x0000000526267212 */ /* 0x080fe200078efcff */
[----:B------:R-:W-:Y:S01]  /*1090*/  IMAD.SHL.U32 R34, R34, 0x10, RZ ;  /* 0x0000001022227824 */ /* 0x000fe200078e00ff */
[-C--:B------:R-:W-:Y:S01]  /*10a0*/  LOP3.LUT R37, R8, R5.reuse, RZ, 0xfc, !PT ;  /* 0x0000000508257212 */ /* 0x080fe200078efcff */
[----:B------:R-:W-:Y:S01]  /*10b0*/  IMAD.SHL.U32 R4, R4, 0x10, RZ ;  /* 0x0000001004047824 */ /* 0x000fe200078e00ff */
[-C--:B------:R-:W-:Y:S01]  /*10c0*/  LOP3.LUT R36, R36, R5.reuse, RZ, 0xfc, !PT ;  /* 0x0000000524247212 */ /* 0x080fe200078efcff */
[----:B------:R-:W-:Y:S01]  /*10d0*/  IMAD.SHL.U32 R32, R32, 0x10, RZ ;  /* 0x0000001020207824 */ /* 0x000fe200078e00ff */
[----:B------:R-:W-:Y:S01]  /*10e0*/  LOP3.LUT R35, R6, R5, RZ, 0xfc, !PT ;  /* 0x0000000506237212 */ /* 0x000fe200078efcff */
[----:B------:R-:W-:Y:S01]  /*10f0*/  IMAD.X R56, RZ, RZ, R63, P3 ;  /* 0x000000ffff387224 */ /* 0x000fe200018e063f */
[----:B------:R-:W-:Y:S01]  /*1100*/  IADD3 R65, P3, R24, 0x100, RZ ;  /* 0x0000010018417810 */ /* 0x000fe20007f7e0ff */
[----:B------:R-:W-:Y:S01]  /*1110*/  IMAD.X R54, RZ, RZ, R61, P2 ;  /* 0x000000ffff367224 */ /* 0x000fe200010e063d */
[----:B--2---:R-:W-:Y:S01]  /*1120*/  IADD3 R63, P2, R22, 0x100, RZ ;  /* 0x00000100163f7810 */ /* 0x004fe20007f5e0ff */
[----:B------:R-:W-:Y:S01]  /*1130*/  IMAD.X R58, RZ, RZ, R11, P0 ;  /* 0x000000ffff3a7224 */ /* 0x000fe200000e060b */
[----:B------:R-:W-:Y:S01]  /*1140*/  IADD3 R61, P1, R20, 0x100, RZ ;  /* 0x00000100143d7810 */ /* 0x000fe20007f3e0ff */
[----:B------:R-:W-:-:S04]  /*1150*/  DEPBAR.LE SB0, 0x0 ;  /* 0x000080000000791a */ /* 0x000fc80000000000 */
[----:B------:R-:W-:Y:S01]  /*1160*/  BAR.SYNC.DEFER_BLOCKING 0x0 ;  /* 0x0000000000007b1d */ /* 0x000fe20000010000 */
[-C--:B------:R-:W-:Y:S01]  /*1170*/  LOP3.LUT R34, R34, R5.reuse, RZ, 0xfc, !PT ;  /* 0x0000000522227212 */ /* 0x080fe200078efcff */
[----:B------:R-:W-:Y:S01]  /*1180*/  IMAD.X R64, RZ, RZ, R25, P3 ;  /* 0x000000ffff407224 */ /* 0x000fe200018e0619 */
[-C--:B------:R-:W-:Y:S01]  /*1190*/  LOP3.LUT R33, R4, R5.reuse, RZ, 0xfc, !PT ;  /* 0x0000000504217212 */ /* 0x080fe200078efcff */
[----:B------:R-:W-:Y:S01]  /*11a0*/  IMAD.X R62, RZ, RZ, R23, P2 ;  /* 0x000000ffff3e7224 */ /* 0x000fe200010e0617 */
[----:B------:R-:W-:Y:S01]  /*11b0*/  LOP3.LUT R32, R32, R5, RZ, 0xfc, !PT ;  /* 0x0000000520207212 */ /* 0x000fe200078efcff */
[----:B------:R-:W-:Y:S01]  /*11c0*/  IMAD.X R60, RZ, RZ, R21, P1 ;  /* 0x000000ffff3c7224 */ /* 0x000fe200008e0615 */
[----:B------:R-:W-:Y:S02]  /*11d0*/  CS2R R4, SRZ ;  /* 0x0000000000047805 */ /* 0x000fe4000001ff00 */
[----:B------:R-:W-:Y:S02]  /*11e0*/  CS2R R6, SRZ ;  /* 0x0000000000067805 */ /* 0x000fe4000001ff00 */
[----:B------:R-:W-:-:S02]  /*11f0*/  CS2R R8, SRZ ;  /* 0x0000000000087805 */ /* 0x000fc4000001ff00 */
[----:B---3--:R-:W-:Y:S01]  /*1200*/  CS2R R10, SRZ ;  /* 0x00000000000a7805 */ /* 0x008fe2000001ff00 */
[----:B------:R1:W2:Y:S04]  /*1210*/  LDSM.16.M88.4 R12, [R45+UR4] ;  /* 0x000000042d0c783b */ /* 0x0002a80008000200 */
[----:B----4-:R1:W3:Y:S02]  /*1220*/  LDSM.16.M88.4 R16, [R40+UR4+0x2000] ;  /* 0x002000042810783b */ /* 0x0102e40008000200 */
.L_x_0:
[----:B------:R-:W-:-:S01]  /*1230*/  LDSM.16.M88.4 R20, [R38+UR4] ;  /* 0x000000042614783b */ /* 0x000fc20008000200 */
[----:B--23--:R-:W-:Y:S03]  /*1240*/  HMMA.16816.F32.BF16 R4, R12, R16, R4 ;  /* 0x000000100c04723c */ /* 0x00cfe60000041804 */
[----:B------:R-:W2:Y:S02]  /*1250*/  LDSM.16.M88.4 R24, [R31+UR4+0x2000] ;  /* 0x002000041f18783b */ /* 0x000ea40008000200 */
[C---:B------:R-:W-:Y:S01]  /*1260*/  ISETP.GE.U32.AND P4, PT, R66.reuse, 0xb80, PT ;  /* 0x00000b804200780c */ /* 0x040fe20003f86070 */
[----:B------:R-:W-:Y:S01]  /*1270*/  HMMA.16816.F32.BF16 R8, R12, R18, R8 ;  /* 0x000000120c08723c */ /* 0x000fe20000041808 */
[----:B------:R-:W-:Y:S04]  /*1280*/  LDSM.16.M88.4 R12, [R37+UR4] ;  /* 0x00000004250c783b */ /* 0x000fe80008000200 */
[----:B------:R-:W3:Y:S01]  /*1290*/  LDSM.16.M88.4 R16, [R30+UR4+0x2000] ;  /* 0x002000041e10783b */ /* 0x000ee20008000200 */
[----:B------:R-:W-:Y:S11]  /*12a0*/  VIADD R66, R66, 0x80 ;  /* 0x0000008042427836 */ /* 0x000ff60000000000 */
[----:B------:R-:W-:-:S01]  /*12b0*/  @!UPT UIADD3 URZ, URZ, URZ, URZ ;  /* 0x0000003f3f3ff290 */ /* 0x000fc2000fffe03f */
[----:B--2---:R-:W-:Y:S06]  /*12c0*/  HMMA.16816.F32.BF16 R4, R20, R24, R4 ;  /* 0x000000181404723c */ /* 0x004fec0000041804 */
[----:B------:R-:W-:Y:S01]  /*12d0*/  HMMA.16816.F32.BF16 R8, R20, R26, R8 ;  /* 0x0000001a1408723c */ /* 0x000fe20000041808 */
[----:B------:R-:W-:Y:S04]  /*12e0*/  LDSM.16.M88.4 R20, [R36+UR4] ;  /* 0x000000042414783b */ /* 0x000fe80008000200 */
[----:B------:R-:W2:Y:S11]  /*12f0*/  LDSM.16.M88.4 R24, [R29+UR4+0x2000] ;  /* 0x002000041d18783b */ /* 0x000eb60008000200 */
[----:B------:R-:W-:-:S02]  /*1300*/  @!UPT UIADD3 URZ, URZ, URZ, URZ ;  /* 0x0000003f3f3ff290 */ /* 0x000fc4000fffe03f */
[----:B---3--:R-:W-:Y:S06]  /*1310*/  HMMA.16816.F32.BF16 R4, R12, R16, R4 ;  /* 0x000000100c04723c */ /* 0x008fec0000041804 */
[----:B------:R-:W-:Y:S01]  /*1320*/  HMMA.16816.F32.BF16 R8, R12, R18, R8 ;  /* 0x000000120c08723c */ /* 0x000fe20000041808 */
[----:B------:R-:W-:Y:S04]  /*1330*/  LDSM.16.M88.4 R12, [R35+UR4] ;  /* 0x00000004230c783b */ /* 0x000fe80008000200 */
[----:B------:R-:W3:Y:S11]  /*1340*/  LDSM.16.M88.4 R16, [R28+UR4+0x2000] ;  /* 0x002000041c10783b */ /* 0x000ef60008000200 */
[----:B------:R-:W-:-:S02]  /*1350*/  @!UPT UIADD3 URZ, URZ, URZ, URZ ;  /* 0x0000003f3f3ff290 */ /* 0x000fc4000fffe03f */
        /* <DEDUP_REMOVED lines=13> */
[----:B------:R-:W2:Y:S01]  /*1430*/  LDSM.16.M88.4 R24, [R0+UR4+0x2000] ;  /* 0x002000040018783b */ /* 0x000ea20008000200 */
[----:B------:R-:W-:Y:S11]  /*1440*/  BAR.SYNC.DEFER_BLOCKING 0x0 ;  /* 0x0000000000007b1d */ /* 0x000ff60000010000 */
[----:B------:R-:W-:-:S01]  /*1450*/  @!UPT UIADD3 URZ, URZ, URZ, URZ ;  /* 0x0000003f3f3ff290 */ /* 0x000fc2000fffe03f */
[----:B---3--:R-:W-:Y:S06]  /*1460*/  HMMA.16816.F32.BF16 R4, R12, R16, R4 ;  /* 0x000000100c04723c */ /* 0x008fec0000041804 */
[----:B------:R-:W-:Y:S11]  /*1470*/  HMMA.16816.F32.BF16 R8, R12, R18, R8 ;  /* 0x000000120c08723c */ /* 0x000ff60000041808 */
[----:B------:R-:W-:Y:S07]  /*1480*/  @!UPT UIADD3 URZ, URZ, URZ, URZ ;  /* 0x0000003f3f3ff290 */ /* 0x000fee000fffe03f */
[----:B--2---:R-:W-:Y:S05]  /*1490*/  HMMA.16816.F32.BF16 R4, R20, R24, R4 ;  /* 0x000000181404723c */ /* 0x004fea0000041804 */
[----:B------:R-:W-:-:S01]  /*14a0*/  IADD3 R14, P1, R51, UR8, RZ ;  /* 0x00000008330e7c10 */ /* 0x000fc2000ff3e0ff */
[----:B------:R-:W-:Y:S05]  /*14b0*/  HMMA.16816.F32.BF16 R8, R20, R26, R8 ;  /* 0x0000001a1408723c */ /* 0x000fea0000041808 */
[----:B------:R-:W-:Y:S02]  /*14c0*/  IADD3 R18, P0, R53, UR8, RZ ;  /* 0x0000000835127c10 */ /* 0x000fe4000ff1e0ff */
[----:B------:R-:W-:Y:S04]  /*14d0*/  IADD3.X R15, R50, UR5, RZ, P1, !PT ;  /* 0x00000005320f7c10 */ /* 0x000fe80008ffe4ff */
[----:B------:R-:W-:Y:S01]  /*14e0*/  IADD3 R68, P1, R55, UR8, RZ ;  /* 0x0000000837447c10 */ /* 0x000fe2000ff3e0ff */
[----:B------:R-:W-:Y:S01]  /*14f0*/  @!PT LDS RZ, [RZ] ;  /* 0x00000000fffff984 */ /* 0x000fe20000000800 */
[----:B------:R-:W-:Y:S01]  /*1500*/  @!PT LDS RZ, [RZ] ;  /* 0x00000000fffff984 */ /* 0x000fe20000000800 */
[----:B------:R-:W-:Y:S01]  /*1510*/  @!PT LDS RZ, [RZ] ;  /* 0x00000000fffff984 */ /* 0x000fe20000000800 */
[----:B------:R2:W-:Y:S01]  /*1520*/  LDGSTS.E.BYPASS.LTC128B.128 [R49], desc[UR6][R14.64], !P4 ;  /* 0x000000000e317fae */ /* 0x0005e2000e101d46 */
[----:B------:R-:W-:Y:S02]  /*1530*/  IADD3.X R19, R52, UR5, RZ, P0, !PT ;  /* 0x0000000534137c10 */ /* 0x000fe400087fe4ff */
[----:B------:R-:W-:Y:S02]  /*1540*/  IADD3.X R69, R54, UR5, RZ, P1, !PT ;  /* 0x0000000536457c10 */ /* 0x000fe40008ffe4ff */
[----:B------:R-:W-:Y:S01]  /*1550*/  IADD3 R24, P0, R57, UR8, RZ ;  /* 0x0000000839187c10 */ /* 0x000fe2000ff1e0ff */
[----:B------:R3:W-:Y:S01]  /*1560*/  LDGSTS.E.BYPASS.LTC128B.128 [R48], desc[UR6][R18.64], !P4 ;  /* 0x0000000012307fae */ /* 0x0007e2000e101d46 */
[----:B------:R-:W-:Y:S02]  /*1570*/  IADD3 R16, P3, R59, UR8, RZ ;  /* 0x000000083b107c10 */ /* 0x000fe4000ff7e0ff */
[----:B------:R-:W-:Y:S01]  /*1580*/  IADD3.X R25, R56, UR5, RZ, P0, !PT ;  /* 0x0000000538197c10 */ /* 0x000fe200087fe4ff */
[----:B------:R4:W-:Y:S01]  /*1590*/  LDGSTS.E.BYPASS.LTC128B.128 [R47], desc[UR6][R68.64], !P4 ;  /* 0x00000000442f7fae */ /* 0x0009e2000e101d46 */
[----:B------:R-:W-:Y:S03]  /*15a0*/  IADD3.X R17, R58, UR5, RZ, P3, !PT ;  /* 0x000000053a117c10 */ /* 0x000fe60009ffe4ff */
[----:B-1----:R-:W-:Y:S04]  /*15b0*/  LDGSTS.E.BYPASS.LTC128B.128 [R46], desc[UR6][R24.64], !P4 ;  /* 0x00000000182e7fae */ /* 0x002fe8000e101d46 */
[----:B------:R-:W0:Y:S04]  /*15c0*/  LDGDEPBAR ;  /* 0x00000000000079af */ /* 0x000e280000000000 */
[----:B------:R-:W-:Y:S01]  /*15d0*/  LDGSTS.E.BYPASS.LTC128B.128 [R49+0x2000], desc[UR6][R16.64], !P4 ;  /* 0x0200000010317fae */ /* 0x000fe2000e101d46 */
[----:B--2---:R-:W-:Y:S04]  /*15e0*/  IADD3 R14, P2, R61, UR8, RZ ;  /* 0x000000083d0e7c10 */ /* 0x004fe8000ff5e0ff */
[----:B------:R-:W-:Y:S02]  /*15f0*/  IADD3.X R15, R60, UR5, RZ, P2, !PT ;  /* 0x000000053c0f7c10 */ /* 0x000fe400097fe4ff */
[----:B---3--:R-:W-:Y:S03]  /*1600*/  IADD3 R18, P1, R63, UR8, RZ ;  /* 0x000000083f127c10 */ /* 0x008fe6000ff3e0ff */
[----:B------:R1:W-:Y:S01]  /*1610*/  LDGSTS.E.BYPASS.LTC128B.128 [R48+0x2000], desc[UR6][R14.64], !P4 ;  /* 0x020000000e307fae */ /* 0x0003e2000e101d46 */
[----:B----4-:R-:W-:Y:S01]  /*1620*/  IADD3 R68, P0, R65, UR8, RZ ;  /* 0x0000000841447c10 */ /* 0x010fe2000ff1e0ff */
[----:B------:R-:W-:Y:S01]  /*1630*/  UIADD3 UR8, UP0, UR8, 0x100, URZ ;  /* 0x0000010008087890 */ /* 0x000fe2000ff1e03f */
[----:B------:R-:W-:Y:S02]  /*1640*/  IADD3.X R19, R62, UR5, RZ, P1, !PT ;  /* 0x000000053e137c10 */ /* 0x000fe40008ffe4ff */
[----:B------:R-:W-:Y:S01]  /*1650*/  IADD3.X R69, R64, UR5, RZ, P0, !PT ;  /* 0x0000000540457c10 */ /* 0x000fe200087fe4ff */
[----:B------:R-:W-:Y:S02]  /*1660*/  UIADD3.X UR5, URZ, UR5, URZ, UP0, !UPT ;  /* 0x000000053f057290 */ /* 0x000fe400087fe43f */
[----:B------:R4:W-:Y:S04]  /*1670*/  LDGSTS.E.BYPASS.LTC128B.128 [R47+0x2000], desc[UR6][R18.64], !P4 ;  /* 0x02000000122f7fae */ /* 0x0009e8000e101d46 */
[----:B------:R3:W-:Y:S04]  /*1680*/  LDGSTS.E.BYPASS.LTC128B.128 [R46+0x2000], desc[UR6][R68.64], !P4 ;  /* 0x02000000442e7fae */ /* 0x0007e8000e101d46 */
[----:B------:R-:W0:Y:S01]  /*1690*/  LDGDEPBAR ;  /* 0x00000000000079af */ /* 0x000e220000000000 */
[----:B------:R-:W-:Y:S04]  /*16a0*/  DEPBAR.LE SB0, 0x0 ;  /* 0x000080000000791a */ /* 0x000fe80000000000 */
[----:B------:R-:W-:Y:S06]  /*16b0*/  BAR.SYNC.DEFER_BLOCKING 0x0 ;  /* 0x0000000000007b1d */ /* 0x000fec0000010000 */
[----:B-1----:R3:W2:Y:S04]  /*16c0*/  LDSM.16.M88.4 R12, [R45+UR4] ;  /* 0x000000042d0c783b */ /* 0x0026a80008000200 */
[----:B----4-:R3:W2:Y:S01]  /*16d0*/  LDSM.16.M88.4 R16, [R40+UR4+0x2000] ;  /* 0x002000042810783b */ /* 0x0106a20008000200 */
[----:B------:R-:W-:Y:S08]  /*16e0*/  @!P4 BRA `(.L_x_0) ;  /* 0xfffffff800d0c947 */ /* 0x000ff0000383ffff */
[----:B------:R-:W-:-:S04]  /*16f0*/  DEPBAR.LE SB0, 0x0 ;  /* 0x000080000000791a */ /* 0x000fc80000000000 */
[C---:B--2---:R-:W-:Y:S01]  /*1700*/  LOP3.LUT R12, R39.reuse, 0x1f, RZ, 0xc0, !PT ;  /* 0x0000001f270c7812 */ /* 0x044fe200078ec0ff */
[----:B------:R-:W1:Y:S01]  /*1710*/  LDC.64 R14, c[0x0][0x220] ;  /* 0x00008800ff0e7b82 */ /* 0x000e620000000a00 */
[----:B------:R-:W-:Y:S02]  /*1720*/  LOP3.LUT R2, R39, 0x3, RZ, 0xc0, !PT ;  /* 0x0000000327027812 */ /* 0x000fe400078ec0ff */
[----:B------:R-:W-:Y:S02]  /*1730*/  LOP3.LUT R3, R41, 0x8, RZ, 0xc0, !PT ;  /* 0x0000000829037812 */ /* 0x000fe400078ec0ff */
[----:B------:R-:W-:Y:S02]  /*1740*/  SHF.R.U32.HI R12, RZ, 0x2, R12 ;  /* 0x00000002ff0c7819 */ /* 0x000fe4000001160c */
[----:B------:R-:W-:Y:S01]  /*1750*/  F2FP.BF16.F32.PACK_AB R4, R5, R4 ;  /* 0x000000040504723e */ /* 0x000fe200000010ff */
[----:B------:R-:W-:Y:S01]  /*1760*/  IMAD R0, R2, 0x2, R3 ;  /* 0x0000000202007824 */ /* 0x000fe200078e0203 */
[----:B------:R-:W-:-:S02]  /*1770*/  LOP3.LUT R3, R12, 0x10, R41, 0xf8, !PT ;  /* 0x000000100c037812 */ /* 0x000fc400078ef829 */
[----:B------:R-:W-:Y:S02]  /*1780*/  F2FP.BF16.F32.PACK_AB R6, R7, R6 ;  /* 0x000000060706723e */ /* 0x000fe400000010ff */
[----:B------:R-:W-:Y:S01]  /*1790*/  F2FP.BF16.F32.PACK_AB R8, R9, R8 ;  /* 0x000000080908723e */ /* 0x000fe200000010ff */
[----:B------:R-:W-:Y:S01]  /*17a0*/  IMAD R0, R3, 0x28, R0 ;  /* 0x0000002803007824 */ /* 0x000fe200078e0200 */
[----:B------:R-:W-:Y:S02]  /*17b0*/  F2FP.BF16.F32.PACK_AB R10, R11, R10 ;  /* 0x0000000a0b0a723e */ /* 0x000fe400000010ff */
[----:B------:R-:W-:Y:S02]  /*17c0*/  LOP3.LUT R5, R44, 0x1f, R41, 0xf8, !PT ;  /* 0x0000001f2c057812 */ /* 0x000fe400078ef829 */
[----:B------:R-:W-:Y:S01]  /*17d0*/  LEA R3, R0, UR4, 0x1 ;  /* 0x0000000400037c11 */ /* 0x000fe2000f8e08ff */
[----:B------:R-:W-:Y:S01]  /*17e0*/  BAR.SYNC.DEFER_BLOCKING 0x0 ;  /* 0x0000000000007b1d */ /* 0x000fe20000010000 */
[----:B------:R-:W-:Y:S01]  /*17f0*/  IMAD.SHL.U32 R0, R39, 0x8, RZ ;  /* 0x0000000827007824 */ /* 0x000fe200078e00ff */
[----:B------:R-:W-:-:S02]  /*1800*/  ISETP.GE.AND P0, PT, R5, R42, PT ;  /* 0x0000002a0500720c */ /* 0x000fc40003f06270 */
[----:B------:R-:W-:Y:S02]  /*1810*/  LOP3.LUT R41, R12, 0x18, R41, 0xf8, !PT ;  /* 0x000000180c297812 */ /* 0x000fe400078ef829 */
[----:B------:R-:W-:-:S03]  /*1820*/  LOP3.LUT R0, R43, 0x18, R0, 0xf8, !PT ;  /* 0x000000182b007812 */ /* 0x000fc600078ef800 */
[----:B------:R-:W-:Y:S01]  /*1830*/  IMAD R41, R41, 0x5, R2 ;  /* 0x0000000529297824 */ /* 0x000fe200078e0202 */
[----:B------:R-:W-:Y:S01]  /*1840*/  ISETP.LT.AND P0, PT, R0, 0xc00, !P0 ;  /* 0x00000c000000780c */ /* 0x000fe20004701270 */
[----:B------:R-:W-:Y:S02]  /*1850*/  IMAD R5, R5, 0xc00, R0 ;  /* 0x00000c0005057824 */ /* 0x000fe400078e0200 */
[----:B------:R-:W-:Y:S02]  /*1860*/  IMAD.SHL.U32 R41, R41, 0x8, RZ ;  /* 0x0000000829297824 */ /* 0x000fe400078e00ff */
[----:B-1----:R-:W-:Y:S01]  /*1870*/  IMAD.WIDE R14, R5, 0x2, R14 ;  /* 0x00000002050e7825 */ /* 0x002fe200078e020e */
[----:B------:R1:W-:Y:S04]  /*1880*/  STS [R3], R4 ;  /* 0x0000000403007388 */ /* 0x0003e80000000800 */
[----:B------:R2:W-:Y:S04]  /*1890*/  STS [R3+0x280], R6 ;  /* 0x0002800603007388 */ /* 0x0005e80000000800 */
[----:B------:R2:W-:Y:S04]  /*18a0*/  STS [R3+0x20], R8 ;  /* 0x0000200803007388 */ /* 0x0005e80000000800 */
[----:B------:R2:W-:Y:S01]  /*18b0*/  STS [R3+0x2a0], R10 ;  /* 0x0002a00a03007388 */ /* 0x0005e20000000800 */
[----:B-1----:R-:W-:Y:S01]  /*18c0*/  LEA R4, R41, UR4, 0x1 ;  /* 0x0000000429047c11 */ /* 0x002fe2000f8e08ff */
[----:B------:R-:W-:Y:S06]  /*18d0*/  BAR.SYNC.DEFER_BLOCKING 0x0 ;  /* 0x0000000000007b1d */ /* 0x000fec0000010000 */
[----:B--2---:R-:W-:Y:S05]  /*18e0*/  @!P0 EXIT ;  /* 0x000000000000894d */ /* 0x004fea0003800000 */
[----:B------:R-:W1:Y:S04]  /*18f0*/  LDS.128 R4, [R4] ;  /* 0x0000000004047984 */ /* 0x000e680000000c00 */
[----:B-1----:R-:W-:Y:S01]  /*1900*/  STG.E.128 desc[UR6][R14.64], R4 ;  /* 0x000000040e007986 */ /* 0x002fe2000c101d06 */
[----:B------:R-:W-:Y:S05]  /*1910*/  EXIT ;  /* 0x000000000000794d */ /* 0x000fea0003800000 */
.L_x_1:
[----:B------:R-:W-:-:S00]  /*1920*/  BRA `(.L_x_1) ;  /* 0xfffffffc00fc7947 */ /* 0x000fc0000383ffff */
[----:B------:R-:W-:-:S00]  /*1930*/  NOP ;  /* 0x0000000000007918 */ /* 0x000fc00000000000 */
        /* <DEDUP_REMOVED lines=12> */
.L_x_2:


//--------------------- .nv.shared.triton_mm      --------------------------
	.section	.nv.shared.triton_mm,"aw",@nobits
	.sectionflags	@""
	.align	16
	.zero		1024


//--------------------- .nv.constant0.triton_mm   --------------------------
	.section	.nv.constant0.triton_mm,"a",@progbits
	.sectionflags	@""
	.align	4
.nv.constant0.triton_mm:
	.zero		560
